	.headerflags	@"EF_CUDA_TEXMODE_UNIFIED EF_CUDA_64BIT_ADDRESS EF_CUDA_ACCELERATORS EF_CUDA_SM90 EF_CUDA_VIRTUAL_SM(EF_CUDA_SM90)"
	.elftype	@"ET_EXEC"


//--------------------- .nv.info                  --------------------------
	.section	.nv.info,"",@"SHT_CUDA_INFO"
	.align	4


	//----- nvinfo : EIATTR_REGCOUNT
	.align		4
        /*0000*/ 	.byte	0x04, 0x2f
        /*0002*/ 	.short	(.L_1 - .L_0)
	.align		4
.L_0:
        /*0004*/ 	.word	index@(triton_poi_fused_convolution_18)
        /*0008*/ 	.word	0x0000000c


	//----- nvinfo : EIATTR_MIN_STACK_SIZE
	.align		4
.L_1:
        /*000c*/ 	.byte	0x04, 0x12
        /*000e*/ 	.short	(.L_3 - .L_2)
	.align		4
.L_2:
        /*0010*/ 	.word	index@(triton_poi_fused_convolution_18)
        /*0014*/ 	.word	0x00000000


	//----- nvinfo : EIATTR_FRAME_SIZE
	.align		4
.L_3:
        /*0018*/ 	.byte	0x04, 0x11
        /*001a*/ 	.short	(.L_5 - .L_4)
	.align		4
.L_4:
        /*001c*/ 	.word	index@(triton_poi_fused_convolution_18)
        /*0020*/ 	.word	0x00000000


	//----- nvinfo : EIATTR_MIN_STACK_SIZE
	.align		4
.L_5:
        /*0024*/ 	.byte	0x04, 0x12
        /*0026*/ 	.short	(.L_7 - .L_6)
	.align		4
.L_6:
        /*0028*/ 	.word	index@(triton_poi_fused_convolution_18)
        /*002c*/ 	.word	0x00000000
.L_7:


//--------------------- .nv.info.triton_poi_fused_convolution_18 --------------------------
	.section	.nv.info.triton_poi_fused_convolution_18,"",@"SHT_CUDA_INFO"
	.sectionflags	@""
	.align	4


	//----- nvinfo : EIATTR_CUDA_API_VERSION
	.align		4
        /*0000*/ 	.byte	0x04, 0x37
        /*0002*/ 	.short	(.L_9 - .L_8)
.L_8:
        /*0004*/ 	.word	0x0000007c


	//----- nvinfo : EIATTR_KPARAM_INFO
	.align		4
.L_9:
        /*0008*/ 	.byte	0x04, 0x17
        /*000a*/ 	.short	(.L_11 - .L_10)
.L_10:
        /*000c*/ 	.word	0x00000000
        /*0010*/ 	.short	0x0002
        /*0012*/ 	.short	0x0010
        /*0014*/ 	.byte	0x00, 0xf0, 0x11, 0x00


	//----- nvinfo : EIATTR_KPARAM_INFO
	.align		4
.L_11:
        /*0018*/ 	.byte	0x04, 0x17
        /*001a*/ 	.short	(.L_13 - .L_12)
.L_12:
        /*001c*/ 	.word	0x00000000
        /*0020*/ 	.short	0x0001
        /*0022*/ 	.short	0x0008
        /*0024*/ 	.byte	0x00, 0xf4, 0x21, 0x00


	//----- nvinfo : EIATTR_KPARAM_INFO
	.align		4
.L_13:
        /*0028*/ 	.byte	0x04, 0x17
        /*002a*/ 	.short	(.L_15 - .L_14)
.L_14:
        /*002c*/ 	.word	0x00000000
        /*0030*/ 	.short	0x0000
        /*0032*/ 	.short	0x0000
        /*0034*/ 	.byte	0x00, 0xf4, 0x21, 0x00


	//----- nvinfo : EIATTR_SPARSE_MMA_MASK
	.align		4
.L_15:
        /*0038*/ 	.byte	0x03, 0x50
        /*003a*/ 	.short	0x0000


	//----- nvinfo : EIATTR_MAXREG_COUNT
	.align		4
        /*003c*/ 	.byte	0x03, 0x1b
        /*003e*/ 	.short	0x00ff


	//----- nvinfo : EIATTR_EXIT_INSTR_OFFSETS
	.align		4
        /*0040*/ 	.byte	0x04, 0x1c
        /*0042*/ 	.short	(.L_17 - .L_16)


	//   ....[0]....
.L_16:
        /*0044*/ 	.word	0x00000170


	//   ....[1]....
        /*0048*/ 	.word	0x00000190


	//----- nvinfo : EIATTR_REQNTID
	.align		4
.L_17:
        /*004c*/ 	.byte	0x04, 0x10
        /*004e*/ 	.short	(.L_19 - .L_18)
.L_18:
        /*0050*/ 	.word	0x00000080
        /*0054*/ 	.word	0x00000001
        /*0058*/ 	.word	0x00000001


	//----- nvinfo : EIATTR_CBANK_PARAM_SIZE
	.align		4
.L_19:
        /*005c*/ 	.byte	0x03, 0x19
        /*005e*/ 	.short	0x0014


	//----- nvinfo : EIATTR_PARAM_CBANK
	.align		4
        /*0060*/ 	.byte	0x04, 0x0a
        /*0062*/ 	.short	(.L_21 - .L_20)
	.align		4
.L_20:
        /*0064*/ 	.word	index@(.nv.constant0.triton_poi_fused_convolution_18)
        /*0068*/ 	.short	0x0210
        /*006a*/ 	.short	0x0014


	//----- nvinfo : EIATTR_SW_WAR
	.align		4
.L_21:
        /*006c*/ 	.byte	0x04, 0x36
        /*006e*/ 	.short	(.L_23 - .L_22)
.L_22:
        /*0070*/ 	.word	0x00000008
.L_23:


//--------------------- .nv.callgraph             --------------------------
	.section	.nv.callgraph,"",@"SHT_CUDA_CALLGRAPH"
	.align	4
	.sectionentsize	8
	.align		4
        /*0000*/ 	.word	0x00000000
	.align		4
        /*0004*/ 	.word	0xffffffff
	.align		4
        /*0008*/ 	.word	0x00000000
	.align		4
        /*000c*/ 	.word	0xfffffffe
	.align		4
        /*0010*/ 	.word	0x00000000
	.align		4
        /*0014*/ 	.word	0xfffffffd
	.align		4
        /*0018*/ 	.word	0x00000000
	.align		4
        /*001c*/ 	.word	0xfffffffc


//--------------------- .text.triton_poi_fused_convolution_18 --------------------------
	.section	.text.triton_poi_fused_convolution_18,"ax",@progbits
	.align	128
        .global         triton_poi_fused_convolution_18
        .type           triton_poi_fused_convolution_18,@function
        .size           triton_poi_fused_convolution_18,(.L_x_1 - triton_poi_fused_convolution_18)
        .other          triton_poi_fused_convolution_18,@"STO_CUDA_ENTRY STV_DEFAULT"
triton_poi_fused_convolution_18:
.text.triton_poi_fused_convolution_18:
[----:B------:R-:W0:Y:S02]  /*0000*/  LDC R1, c[0x0][0x28] ;  /* 0x00000a00ff017b82 */ /* 0x000e240000000800 */
[----:B------:R-:W1:Y:S01]  /*0010*/  S2R R0, SR_TID.X ;  /* 0x0000000000007919 */ /* 0x000e620000002100 */
[----:B------:R-:W2:Y:S01]  /*0020*/  LDC.64 R2, c[0x0][0x210] ;  /* 0x00008400ff027b82 */ /* 0x000ea20000000a00 */
[----:B------:R-:W-:Y:S01]  /*0030*/  ULDC.64 UR4, c[0x0][0x208] ;  /* 0x0000820000047ab9 */ /* 0x000fe20000000a00 */
[----:B------:R-:W3:Y:S06]  /*0040*/  S2R R7, SR_CTAID.X ;  /* 0x0000000000077919 */ /* 0x000eec0000002500 */
[----:B------:R-:W4:Y:S01]  /*0050*/  LDC.64 R4, c[0x0][0x218] ;  /* 0x00008600ff047b82 */ /* 0x000f220000000a00 */
[----:B-1----:R-:W-:Y:S01]  /*0060*/  IMAD.SHL.U32 R0, R0, 0x2, RZ ;  /* 0x0000000200007824 */ /* 0x002fe200078e00ff */
[----:B---3--:R-:W-:-:S04]  /*0070*/  SHF.R.S32.HI R6, RZ, 0x17, R7 ;  /* 0x00000017ff067819 */ /* 0x008fc80000011407 */
[----:B------:R-:W-:-:S05]  /*0080*/  LOP3.LUT R0, R0, 0xfe, RZ, 0xc0, !PT ;  /* 0x000000fe00007812 */ /* 0x000fca00078ec0ff */
[----:B------:R-:W-:Y:S01]  /*0090*/  IMAD R7, R7, 0x100, R0 ;  /* 0x0000010007077824 */ /* 0x000fe200078e0200 */
[----:B------:R-:W-:-:S03]  /*00a0*/  SGXT R0, R6, 0x1 ;  /* 0x000000010600781a */ /* 0x000fc60000000200 */
[C---:B--2---:R-:W-:Y:S01]  /*00b0*/  IMAD.WIDE R2, R7.reuse, 0x4, R2 ;  /* 0x0000000407027825 */ /* 0x044fe200078e0202 */
[----:B------:R-:W-:Y:S02]  /*00c0*/  LEA.HI R0, R0, R7, RZ, 0x8 ;  /* 0x0000000700007211 */ /* 0x000fe400078f40ff */
[----:B------:R-:W-:Y:S02]  /*00d0*/  ISETP.GE.AND P0, PT, R7, 0x400, PT ;  /* 0x000004000700780c */ /* 0x000fe40003f06270 */
[----:B------:R-:W-:-:S05]  /*00e0*/  LOP3.LUT R0, R0, 0xffffff00, RZ, 0xc0, !PT ;  /* 0xffffff0000007812 */ /* 0x000fca00078ec0ff */
[----:B------:R-:W-:Y:S01]  /*00f0*/  IMAD.IADD R9, R7, 0x1, -R0 ;  /* 0x0000000107097824 */ /* 0x000fe200078e0a00 */
[----:B------:R-:W-:-:S03]  /*0100*/  CS2R R6, SRZ ;  /* 0x0000000000067805 */ /* 0x000fc6000001ff00 */
[----:B----4-:R-:W-:Y:S01]  /*0110*/  IMAD.WIDE R4, R9, 0x4, R4 ;  /* 0x0000000409047825 */ /* 0x010fe200078e0204 */
[----:B------:R-:W-:Y:S02]  /*0120*/  CS2R R8, SRZ ;  /* 0x0000000000087805 */ /* 0x000fe4000001ff00 */
[----:B------:R-:W2:Y:S04]  /*0130*/  @!P0 LDG.E.64 R6, desc[UR4][R2.64] ;  /* 0x0000000402068981 */ /* 0x000ea8000c1e1b00 */
[----:B------:R-:W2:Y:S02]  /*0140*/  @!P0 LDG.E.EL.64 R8, desc[UR4][R4.64] ;  /* 0x0000000404088981 */ /* 0x000ea4000c2e1b00 */
[----:B--2---:R-:W-:Y:S01]  /*0150*/  FADD R6, R8, R6 ;  /* 0x0000000608067221 */ /* 0x004fe20000000000 */
[----:B------:R-:W-:Y:S01]  /*0160*/  FADD R7, R9, R7 ;  /* 0x0000000709077221 */ /* 0x000fe20000000000 */
[----:B------:R-:W-:Y:S06]  /*0170*/  @P0 EXIT ;  /* 0x000000000000094d */ /* 0x000fec0003800000 */
[----:B------:R-:W-:Y:S01]  /*0180*/  STG.E.64 desc[UR4][R2.64], R6 ;  /* 0x0000000602007986 */ /* 0x000fe2000c101b04 */
[----:B------:R-:W-:Y:S05]  /*0190*/  EXIT ;  /* 0x000000000000794d */ /* 0x000fea0003800000 */
.L_x_0:
[----:B------:R-:W-:-:S00]  /*01a0*/  BRA `(.L_x_0) ;  /* 0xfffffffc00fc7947 */ /* 0x000fc0000383ffff */
[----:B------:R-:W-:-:S00]  /*01b0*/  NOP ;  /* 0x0000000000007918 */ /* 0x000fc00000000000 */
        /* <DEDUP_REMOVED lines=12> */
.L_x_1:


//--------------------- .nv.constant0.triton_poi_fused_convolution_18 --------------------------
	.section	.nv.constant0.triton_poi_fused_convolution_18,"a",@progbits
	.sectionflags	@""
	.align	4
.nv.constant0.triton_poi_fused_convolution_18:
	.zero		548
